	.headerflags	@"EF_CUDA_TEXMODE_UNIFIED EF_CUDA_64BIT_ADDRESS EF_CUDA_ACCELERATORS EF_CUDA_SM90 EF_CUDA_VIRTUAL_SM(EF_CUDA_SM90)"
	.elftype	@"ET_EXEC"


//--------------------- .nv.info                  --------------------------
	.section	.nv.info,"",@"SHT_CUDA_INFO"
	.align	4


	//----- nvinfo : EIATTR_REGCOUNT
	.align		4
        /*0000*/ 	.byte	0x04, 0x2f
        /*0002*/ 	.short	(.L_3 - .L_2)
	.align		4
.L_2:
        /*0004*/ 	.word	index@(triton_poi_fused__native_batch_norm_legit_no_training_relu_18)
        /*0008*/ 	.word	0x00000012


	//----- nvinfo : EIATTR_MIN_STACK_SIZE
	.align		4
.L_3:
        /*000c*/ 	.byte	0x04, 0x12
        /*000e*/ 	.short	(.L_5 - .L_4)
	.align		4
.L_4:
        /*0010*/ 	.word	index@(triton_poi_fused__native_batch_norm_legit_no_training_relu_18)
        /*0014*/ 	.word	0x00000000


	//----- nvinfo : EIATTR_FRAME_SIZE
	.align		4
.L_5:
        /*0018*/ 	.byte	0x04, 0x11
        /*001a*/ 	.short	(.L_7 - .L_6)
	.align		4
.L_6:
        /*001c*/ 	.word	index@(triton_poi_fused__native_batch_norm_legit_no_training_relu_18)
        /*0020*/ 	.word	0x00000000


	//----- nvinfo : EIATTR_MIN_STACK_SIZE
	.align		4
.L_7:
        /*0024*/ 	.byte	0x04, 0x12
        /*0026*/ 	.short	(.L_9 - .L_8)
	.align		4
.L_8:
        /*0028*/ 	.word	index@(triton_poi_fused__native_batch_norm_legit_no_training_relu_18)
        /*002c*/ 	.word	0x00000000
.L_9:


//--------------------- .nv.info.triton_poi_fused__native_batch_norm_legit_no_training_relu_18 --------------------------
	.section	.nv.info.triton_poi_fused__native_batch_norm_legit_no_training_relu_18,"",@"SHT_CUDA_INFO"
	.sectionflags	@""
	.align	4


	//----- nvinfo : EIATTR_CUDA_API_VERSION
	.align		4
        /*0000*/ 	.byte	0x04, 0x37
        /*0002*/ 	.short	(.L_11 - .L_10)
.L_10:
        /*0004*/ 	.word	0x0000007c


	//----- nvinfo : EIATTR_KPARAM_INFO
	.align		4
.L_11:
        /*0008*/ 	.byte	0x04, 0x17
        /*000a*/ 	.short	(.L_13 - .L_12)
.L_12:
        /*000c*/ 	.word	0x00000000
        /*0010*/ 	.short	0x0006
        /*0012*/ 	.short	0x0030
        /*0014*/ 	.byte	0x00, 0xf0, 0x11, 0x00


	//----- nvinfo : EIATTR_KPARAM_INFO
	.align		4
.L_13:
        /*0018*/ 	.byte	0x04, 0x17
        /*001a*/ 	.short	(.L_15 - .L_14)
.L_14:
        /*001c*/ 	.word	0x00000000
        /*0020*/ 	.short	0x0005
        /*0022*/ 	.short	0x0028
        /*0024*/ 	.byte	0x00, 0xf4, 0x21, 0x00


	//----- nvinfo : EIATTR_KPARAM_INFO
	.align		4
.L_15:
        /*0028*/ 	.byte	0x04, 0x17
        /*002a*/ 	.short	(.L_17 - .L_16)
.L_16:
        /*002c*/ 	.word	0x00000000
        /*0030*/ 	.short	0x0004
        /*0032*/ 	.short	0x0020
        /*0034*/ 	.byte	0x00, 0xf4, 0x21, 0x00


	//----- nvinfo : EIATTR_KPARAM_INFO
	.align		4
.L_17:
        /*0038*/ 	.byte	0x04, 0x17
        /*003a*/ 	.short	(.L_19 - .L_18)
.L_18:
        /*003c*/ 	.word	0x00000000
        /*0040*/ 	.short	0x0003
        /*0042*/ 	.short	0x0018
        /*0044*/ 	.byte	0x00, 0xf4, 0x21, 0x00


	//----- nvinfo : EIATTR_KPARAM_INFO
	.align		4
.L_19:
        /*0048*/ 	.byte	0x04, 0x17
        /*004a*/ 	.short	(.L_21 - .L_20)
.L_20:
        /*004c*/ 	.word	0x00000000
        /*0050*/ 	.short	0x0002
        /*0052*/ 	.short	0x0010
        /*0054*/ 	.byte	0x00, 0xf4, 0x21, 0x00


	//----- nvinfo : EIATTR_KPARAM_INFO
	.align		4
.L_21:
        /*0058*/ 	.byte	0x04, 0x17
        /*005a*/ 	.short	(.L_23 - .L_22)
.L_22:
        /*005c*/ 	.word	0x00000000
        /*0060*/ 	.short	0x0001
        /*0062*/ 	.short	0x0008
        /*0064*/ 	.byte	0x00, 0xf4, 0x21, 0x00


	//----- nvinfo : EIATTR_KPARAM_INFO
	.align		4
.L_23:
        /*0068*/ 	.byte	0x04, 0x17
        /*006a*/ 	.short	(.L_25 - .L_24)
.L_24:
        /*006c*/ 	.word	0x00000000
        /*0070*/ 	.short	0x0000
        /*0072*/ 	.short	0x0000
        /*0074*/ 	.byte	0x00, 0xf4, 0x21, 0x00


	//----- nvinfo : EIATTR_SPARSE_MMA_MASK
	.align		4
.L_25:
        /*0078*/ 	.byte	0x03, 0x50
        /*007a*/ 	.short	0x0000


	//----- nvinfo : EIATTR_MAXREG_COUNT
	.align		4
        /*007c*/ 	.byte	0x03, 0x1b
        /*007e*/ 	.short	0x00ff


	//----- nvinfo : EIATTR_EXIT_INSTR_OFFSETS
	.align		4
        /*0080*/ 	.byte	0x04, 0x1c
        /*0082*/ 	.short	(.L_27 - .L_26)


	//   ....[0]....
.L_26:
        /*0084*/ 	.word	0x000003d0


	//----- nvinfo : EIATTR_REQNTID
	.align		4
.L_27:
        /*0088*/ 	.byte	0x04, 0x10
        /*008a*/ 	.short	(.L_29 - .L_28)
.L_28:
        /*008c*/ 	.word	0x00000100
        /*0090*/ 	.word	0x00000001
        /*0094*/ 	.word	0x00000001


	//----- nvinfo : EIATTR_CBANK_PARAM_SIZE
	.align		4
.L_29:
        /*0098*/ 	.byte	0x03, 0x19
        /*009a*/ 	.short	0x0034


	//----- nvinfo : EIATTR_PARAM_CBANK
	.align		4
        /*009c*/ 	.byte	0x04, 0x0a
        /*009e*/ 	.short	(.L_31 - .L_30)
	.align		4
.L_30:
        /*00a0*/ 	.word	index@(.nv.constant0.triton_poi_fused__native_batch_norm_legit_no_training_relu_18)
        /*00a4*/ 	.short	0x0210
        /*00a6*/ 	.short	0x0034


	//----- nvinfo : EIATTR_SW_WAR
	.align		4
.L_31:
        /*00a8*/ 	.byte	0x04, 0x36
        /*00aa*/ 	.short	(.L_33 - .L_32)
.L_32:
        /*00ac*/ 	.word	0x00000008
.L_33:


//--------------------- .nv.callgraph             --------------------------
	.section	.nv.callgraph,"",@"SHT_CUDA_CALLGRAPH"
	.align	4
	.sectionentsize	8
	.align		4
        /*0000*/ 	.word	0x00000000
	.align		4
        /*0004*/ 	.word	0xffffffff
	.align		4
        /*0008*/ 	.word	0x00000000
	.align		4
        /*000c*/ 	.word	0xfffffffe
	.align		4
        /*0010*/ 	.word	0x00000000
	.align		4
        /*0014*/ 	.word	0xfffffffd
	.align		4
        /*0018*/ 	.word	0x00000000
	.align		4
        /*001c*/ 	.word	0xfffffffc


//--------------------- .nv.constant4             --------------------------
	.section	.nv.constant4,"a",@progbits
	.align	8
	.align		8
.nv.constant4:
        /*0000*/ 	.dword	_$_str
	.align		8
        /*0008*/ 	.dword	_$_str_$_2


//--------------------- .text.triton_poi_fused__native_batch_norm_legit_no_training_relu_18 --------------------------
	.section	.text.triton_poi_fused__native_batch_norm_legit_no_training_relu_18,"ax",@progbits
	.align	128
        .global         triton_poi_fused__native_batch_norm_legit_no_training_relu_18
        .type           triton_poi_fused__native_batch_norm_legit_no_training_relu_18,@function
        .size           triton_poi_fused__native_batch_norm_legit_no_training_relu_18,(.L_x_1 - triton_poi_fused__native_batch_norm_legit_no_training_relu_18)
        .other          triton_poi_fused__native_batch_norm_legit_no_training_relu_18,@"STO_CUDA_ENTRY STV_DEFAULT"
triton_poi_fused__native_batch_norm_legit_no_training_relu_18:
.text.triton_poi_fused__native_batch_norm_legit_no_training_relu_18:
[----:B------:R-:W-:Y:S01]  /*0000*/  LDC R1, c[0x0][0x28] ;  /* 0x00000a00ff017b82 */ /* 0x000fe20000000800 */
[----:B------:R-:W1:Y:S07]  /*0010*/  S2R R0, SR_TID.X ;  /* 0x0000000000007919 */ /* 0x000e6e0000002100 */
[----:B------:R-:W2:Y:S01]  /*0020*/  LDC.64 R2, c[0x0][0x220] ;  /* 0x00008800ff027b82 */ /* 0x000ea20000000a00 */
[----:B------:R-:W-:Y:S01]  /*0030*/  ULDC.64 UR4, c[0x0][0x208] ;  /* 0x0000820000047ab9 */ /* 0x000fe20000000a00 */
[----:B------:R-:W3:Y:S06]  /*0040*/  S2R R7, SR_CTAID.X ;  /* 0x0000000000077919 */ /* 0x000eec0000002500 */
[----:B------:R-:W4:Y:S08]  /*0050*/  LDC.64 R8, c[0x0][0x228] ;  /* 0x00008a00ff087b82 */ /* 0x000f300000000a00 */
[----:B------:R-:W5:Y:S01]  /*0060*/  LDC.64 R10, c[0x0][0x230] ;  /* 0x00008c00ff0a7b82 */ /* 0x000f620000000a00 */
[----:B-1----:R-:W-:-:S02]  /*0070*/  SHF.L.U32 R0, R0, 0x1, RZ ;  /* 0x0000000100007819 */ /* 0x002fc400000006ff */
[----:B---3--:R-:W-:Y:S02]  /*0080*/  SHF.R.S32.HI R5, RZ, 0x16, R7 ;  /* 0x00000016ff057819 */ /* 0x008fe40000011407 */
[----:B------:R-:W-:Y:S02]  /*0090*/  LOP3.LUT R0, R0, 0x1fe, RZ, 0xc0, !PT ;  /* 0x000001fe00007812 */ /* 0x000fe400078ec0ff */
[----:B------:R-:W-:Y:S02]  /*00a0*/  SGXT R5, R5, 0x1 ;  /* 0x000000010505781a */ /* 0x000fe40000000200 */
[----:B------:R-:W-:Y:S02]  /*00b0*/  LEA R0, R7, R0, 0x9 ;  /* 0x0000000007007211 */ /* 0x000fe400078e48ff */
[----:B------:R-:W1:Y:S02]  /*00c0*/  LDC.64 R6, c[0x0][0x218] ;  /* 0x00008600ff067b82 */ /* 0x000e640000000a00 */
[----:B------:R-:W-:-:S04]  /*00d0*/  LEA.HI R5, R5, R0, RZ, 0x9 ;  /* 0x0000000005057211 */ /* 0x000fc800078f48ff */
[----:B------:R-:W-:-:S04]  /*00e0*/  LOP3.LUT R5, R5, 0xfffffe00, RZ, 0xc0, !PT ;  /* 0xfffffe0005057812 */ /* 0x000fc800078ec0ff */
[----:B------:R-:W-:Y:S02]  /*00f0*/  IADD3 R13, R0, -R5, RZ ;  /* 0x80000005000d7210 */ /* 0x000fe40007ffe0ff */
[----:B------:R-:W3:Y:S03]  /*0100*/  LDC.64 R4, c[0x0][0x210] ;  /* 0x00008400ff047b82 */ /* 0x000ee60000000a00 */
[----:B--2---:R-:W-:-:S06]  /*0110*/  IMAD.WIDE R2, R13, 0x4, R2 ;  /* 0x000000040d027825 */ /* 0x004fcc00078e0202 */
[----:B------:R-:W2:Y:S01]  /*0120*/  LDG.E.EL.64 R2, desc[UR4][R2.64] ;  /* 0x0000000402027981 */ /* 0x000ea2000c2e1b00 */
[----:B-1----:R-:W-:-:S04]  /*0130*/  IMAD.WIDE R6, R13, 0x4, R6 ;  /* 0x000000040d067825 */ /* 0x002fc800078e0206 */
[C---:B----4-:R-:W-:Y:S02]  /*0140*/  IMAD.WIDE R8, R13.reuse, 0x4, R8 ;  /* 0x000000040d087825 */ /* 0x050fe400078e0208 */
[----:B------:R-:W4:Y:S02]  /*0150*/  LDG.E.EL.64 R6, desc[UR4][R6.64] ;  /* 0x0000000406067981 */ /* 0x000f24000c2e1b00 */
[----:B-----5:R-:W-:Y:S02]  /*0160*/  IMAD.WIDE R10, R13, 0x4, R10 ;  /* 0x000000040d0a7825 */ /* 0x020fe400078e020a */
[----:B------:R-:W5:Y:S02]  /*0170*/  LDG.E.EL.64 R8, desc[UR4][R8.64] ;  /* 0x0000000408087981 */ /* 0x000f64000c2e1b00 */
[----:B---3--:R-:W-:Y:S02]  /*0180*/  IMAD.WIDE R4, R0, 0x4, R4 ;  /* 0x0000000400047825 */ /* 0x008fe400078e0204 */
[----:B------:R-:W5:Y:S04]  /*0190*/  LDG.E.EL.64 R10, desc[UR4][R10.64] ;  /* 0x000000040a0a7981 */ /* 0x000f68000c2e1b00 */
[----:B------:R-:W4:Y:S01]  /*01a0*/  LDG.E.64 R4, desc[UR4][R4.64] ;  /* 0x0000000404047981 */ /* 0x000f22000c1e1b00 */
[----:B------:R-:W-:Y:S01]  /*01b0*/  HFMA2.MMA R14, -RZ, RZ, 1.625, 0 ;  /* 0x3e800000ff0e7435 */ /* 0x000fe200000001ff */
[----:B--2---:R-:W-:Y:S01]  /*01c0*/  FADD R2, R2, 9.9999997473787516356e-06 ;  /* 0x3727c5ac02027421 */ /* 0x004fe20000000000 */
[----:B------:R-:W-:-:S03]  /*01d0*/  FADD R3, R3, 9.9999997473787516356e-06 ;  /* 0x3727c5ac03037421 */ /* 0x000fc60000000000 */
[----:B------:R-:W1:Y:S08]  /*01e0*/  MUFU.SQRT R12, R2 ;  /* 0x00000002000c7308 */ /* 0x000e700000002000 */
[----:B------:R2:W3:Y:S01]  /*01f0*/  MUFU.SQRT R13, R3 ;  /* 0x00000003000d7308 */ /* 0x0004e20000002000 */
[C---:B-1----:R-:W-:Y:S02]  /*0200*/  FSETP.GT.AND P0, PT, R12.reuse, 8.50705917302346158658e+37, PT ;  /* 0x7e8000000c00780b */ /* 0x042fe40003f04000 */
[----:B------:R-:W-:Y:S01]  /*0210*/  FSETP.GEU.AND P2, PT, R12, 1.175494350822287508e-38, PT ;  /* 0x008000000c00780b */ /* 0x000fe20003f4e000 */
[----:B--2---:R-:W1:Y:S01]  /*0220*/  LDC.64 R2, c[0x0][0x238] ;  /* 0x00008e00ff027b82 */ /* 0x004e620000000a00 */
[----:B---3--:R-:W-:-:S02]  /*0230*/  FSETP.GT.AND P1, PT, R13, 8.50705917302346158658e+37, PT ;  /* 0x7e8000000d00780b */ /* 0x008fc40003f24000 */
[----:B------:R-:W-:-:S07]  /*0240*/  FSETP.GEU.AND P3, PT, R13, 1.175494350822287508e-38, PT ;  /* 0x008000000d00780b */ /* 0x000fce0003f6e000 */
[----:B------:R-:W-:-:S04]  /*0250*/  @P0 FMUL R12, R12, 0.25 ;  /* 0x3e8000000c0c0820 */ /* 0x000fc80000400000 */
[----:B------:R-:W-:Y:S01]  /*0260*/  @!P2 FMUL R12, R12, 16777216 ;  /* 0x4b8000000c0ca820 */ /* 0x000fe20000400000 */
[----:B------:R-:W-:-:S04]  /*0270*/  @P1 FMUL R13, R13, 0.25 ;  /* 0x3e8000000d0d1820 */ /* 0x000fc80000400000 */
[----:B------:R-:W-:Y:S01]  /*0280*/  @!P3 FMUL R13, R13, 16777216 ;  /* 0x4b8000000d0db820 */ /* 0x000fe20000400000 */
[----:B------:R-:W2:Y:S01]  /*0290*/  MUFU.RCP R12, R12 ;  /* 0x0000000c000c7308 */ /* 0x000ea20000001000 */
[----:B------:R-:W-:-:S07]  /*02a0*/  FSEL R15, R14, 1, P0 ;  /* 0x3f8000000e0f7808 */ /* 0x000fce0000000000 */
[----:B------:R-:W3:Y:S01]  /*02b0*/  MUFU.RCP R13, R13 ;  /* 0x0000000d000d7308 */ /* 0x000ee20000001000 */
[----:B------:R-:W-:Y:S01]  /*02c0*/  FSEL R14, R14, 1, P1 ;  /* 0x3f8000000e0e7808 */ /* 0x000fe20000800000 */
[----:B------:R-:W-:-:S04]  /*02d0*/  @!P2 FMUL R15, R15, 16777216 ;  /* 0x4b8000000f0fa820 */ /* 0x000fc80000400000 */
[----:B------:R-:W-:Y:S01]  /*02e0*/  @!P3 FMUL R14, R14, 16777216 ;  /* 0x4b8000000e0eb820 */ /* 0x000fe20000400000 */
[----:B----4-:R-:W-:Y:S01]  /*02f0*/  FADD R5, R5, -R7 ;  /* 0x8000000705057221 */ /* 0x010fe20000000000 */
[----:B------:R-:W-:Y:S01]  /*0300*/  FADD R4, R4, -R6 ;  /* 0x8000000604047221 */ /* 0x000fe20000000000 */
[----:B--2---:R-:W-:Y:S01]  /*0310*/  FMUL R15, R12, R15 ;  /* 0x0000000f0c0f7220 */ /* 0x004fe20000400000 */
[----:B---3--:R-:W-:-:S03]  /*0320*/  FMUL R14, R13, R14 ;  /* 0x0000000e0d0e7220 */ /* 0x008fc60000400000 */
[----:B------:R-:W-:Y:S01]  /*0330*/  FMUL R15, R4, R15 ;  /* 0x0000000f040f7220 */ /* 0x000fe20000400000 */
[----:B------:R-:W-:-:S03]  /*0340*/  FMUL R14, R5, R14 ;  /* 0x0000000e050e7220 */ /* 0x000fc60000400000 */
[----:B-----5:R-:W-:Y:S01]  /*0350*/  FFMA R8, R8, R15, R10 ;  /* 0x0000000f08087223 */ /* 0x020fe2000000000a */
[----:B------:R-:W-:-:S04]  /*0360*/  FFMA R9, R9, R14, R11 ;  /* 0x0000000e09097223 */ /* 0x000fc8000000000b */
[----:B------:R-:W-:Y:S02]  /*0370*/  FSETP.GEU.AND P0, PT, R8, RZ, PT ;  /* 0x000000ff0800720b */ /* 0x000fe40003f0e000 */
[C---:B------:R-:W-:Y:S01]  /*0380*/  FSETP.GEU.AND P1, PT, R9.reuse, RZ, PT ;  /* 0x000000ff0900720b */ /* 0x040fe20003f2e000 */
[----:B-1----:R-:W-:Y:S01]  /*0390*/  IMAD.WIDE R2, R0, 0x4, R2 ;  /* 0x0000000400027825 */ /* 0x002fe200078e0202 */
[----:B------:R-:W-:Y:S02]  /*03a0*/  FSEL R8, R8, RZ, P0 ;  /* 0x000000ff08087208 */ /* 0x000fe40000000000 */
[----:B------:R-:W-:-:S05]  /*03b0*/  FSEL R9, R9, RZ, P1 ;  /* 0x000000ff09097208 */ /* 0x000fca0000800000 */
[----:B------:R-:W-:Y:S01]  /*03c0*/  STG.E.64 desc[UR4][R2.64], R8 ;  /* 0x0000000802007986 */ /* 0x000fe2000c101b04 */
[----:B------:R-:W-:Y:S05]  /*03d0*/  EXIT ;  /* 0x000000000000794d */ /* 0x000fea0003800000 */
.L_x_0:
[----:B------:R-:W-:-:S00]  /*03e0*/  BRA `(.L_x_0) ;  /* 0xfffffffc00fc7947 */ /* 0x000fc0000383ffff */
[----:B------:R-:W-:-:S00]  /*03f0*/  NOP ;  /* 0x0000000000007918 */ /* 0x000fc00000000000 */
        /* <DEDUP_REMOVED lines=8> */
.L_x_1:


//--------------------- .nv.global.init           --------------------------
	.section	.nv.global.init,"aw",@progbits
.nv.global.init:
	.type		_$_str,@object
	.size		_$_str,(_$_str_$_2 - _$_str)
_$_str:
        /*0000*/ 	.byte	0x5f, 0x5f, 0x43, 0x55, 0x44, 0x41, 0x5f, 0x46, 0x54, 0x5a, 0x00
	.type		_$_str_$_2,@object
	.size		_$_str_$_2,(.L_1 - _$_str_$_2)
_$_str_$_2:
        /*000b*/ 	.byte	0x5f, 0x5f, 0x43, 0x55, 0x44, 0x41, 0x5f, 0x50, 0x52, 0x45, 0x43, 0x5f, 0x53, 0x51, 0x52, 0x54
        /*001b*/ 	.byte	0x00
.L_1:


//--------------------- .nv.constant0.triton_poi_fused__native_batch_norm_legit_no_training_relu_18 --------------------------
	.section	.nv.constant0.triton_poi_fused__native_batch_norm_legit_no_training_relu_18,"a",@progbits
	.sectionflags	@""
	.align	4
.nv.constant0.triton_poi_fused__native_batch_norm_legit_no_training_relu_18:
	.zero		580
